//
// Generated by NVIDIA NVVM Compiler
//
// Compiler Build ID: CL-36424714
// Cuda compilation tools, release 13.0, V13.0.88
// Based on NVVM 20.0.0
//

.version 9.0
.target sm_100
.address_size 64

	// .globl	_Z12matMulKernelPdS_S_i

.visible .entry _Z12matMulKernelPdS_S_i(
	.param .u64 .ptr .align 1 _Z12matMulKernelPdS_S_i_param_0,
	.param .u64 .ptr .align 1 _Z12matMulKernelPdS_S_i_param_1,
	.param .u64 .ptr .align 1 _Z12matMulKernelPdS_S_i_param_2,
	.param .u32 _Z12matMulKernelPdS_S_i_param_3
)
{
	.reg .pred 	%p<10>;
	.reg .b32 	%r<64>;
	.reg .b64 	%rd<66>;
	.reg .b64 	%fd<68>;

	ld.param.u64 	%rd10, [_Z12matMulKernelPdS_S_i_param_0];
	ld.param.u64 	%rd11, [_Z12matMulKernelPdS_S_i_param_1];
	ld.param.u32 	%r37, [_Z12matMulKernelPdS_S_i_param_3];
	cvta.to.global.u64 	%rd1, %rd11;
	cvta.to.global.u64 	%rd2, %rd10;
	mov.u32 	%r1, %tid.y;
	mov.u32 	%r2, %tid.x;
	setp.lt.s32 	%p1, %r37, 1;
	mov.f64 	%fd67, 0d0000000000000000;
	@%p1 bra 	$L__BB0_12;
	mul.lo.s32 	%r3, %r37, %r1;
	and.b32  	%r4, %r37, 7;
	setp.lt.u32 	%p2, %r37, 8;
	mov.f64 	%fd67, 0d0000000000000000;
	mov.b32 	%r62, 0;
	@%p2 bra 	$L__BB0_4;
	and.b32  	%r62, %r37, 2147483640;
	neg.s32 	%r60, %r62;
	add.s32 	%r59, %r2, %r37;
	shl.b32 	%r8, %r37, 3;
	shl.b32 	%r39, %r37, 1;
	add.s32 	%r58, %r2, %r39;
	mad.lo.s32 	%r57, %r37, 3, %r2;
	shl.b32 	%r40, %r37, 2;
	add.s32 	%r56, %r2, %r40;
	mad.lo.s32 	%r55, %r37, 5, %r2;
	mad.lo.s32 	%r54, %r37, 6, %r2;
	mad.lo.s32 	%r53, %r37, 7, %r2;
	mul.wide.u32 	%rd12, %r2, 8;
	add.s64 	%rd65, %rd1, %rd12;
	mul.wide.u32 	%rd13, %r3, 8;
	add.s64 	%rd14, %rd13, %rd2;
	add.s64 	%rd64, %rd14, 32;
	mov.f64 	%fd67, 0d0000000000000000;
	mul.wide.u32 	%rd29, %r8, 8;
$L__BB0_3:
	.pragma "nounroll";
	ld.global.f64 	%fd17, [%rd64+-32];
	ld.global.f64 	%fd18, [%rd65];
	fma.rn.f64 	%fd19, %fd17, %fd18, %fd67;
	ld.global.f64 	%fd20, [%rd64+-24];
	mul.wide.u32 	%rd15, %r59, 8;
	add.s64 	%rd16, %rd1, %rd15;
	ld.global.f64 	%fd21, [%rd16];
	fma.rn.f64 	%fd22, %fd20, %fd21, %fd19;
	ld.global.f64 	%fd23, [%rd64+-16];
	mul.wide.u32 	%rd17, %r58, 8;
	add.s64 	%rd18, %rd1, %rd17;
	ld.global.f64 	%fd24, [%rd18];
	fma.rn.f64 	%fd25, %fd23, %fd24, %fd22;
	ld.global.f64 	%fd26, [%rd64+-8];
	mul.wide.u32 	%rd19, %r57, 8;
	add.s64 	%rd20, %rd1, %rd19;
	ld.global.f64 	%fd27, [%rd20];
	fma.rn.f64 	%fd28, %fd26, %fd27, %fd25;
	ld.global.f64 	%fd29, [%rd64];
	mul.wide.u32 	%rd21, %r56, 8;
	add.s64 	%rd22, %rd1, %rd21;
	ld.global.f64 	%fd30, [%rd22];
	fma.rn.f64 	%fd31, %fd29, %fd30, %fd28;
	ld.global.f64 	%fd32, [%rd64+8];
	mul.wide.u32 	%rd23, %r55, 8;
	add.s64 	%rd24, %rd1, %rd23;
	ld.global.f64 	%fd33, [%rd24];
	fma.rn.f64 	%fd34, %fd32, %fd33, %fd31;
	ld.global.f64 	%fd35, [%rd64+16];
	mul.wide.u32 	%rd25, %r54, 8;
	add.s64 	%rd26, %rd1, %rd25;
	ld.global.f64 	%fd36, [%rd26];
	fma.rn.f64 	%fd37, %fd35, %fd36, %fd34;
	ld.global.f64 	%fd38, [%rd64+24];
	mul.wide.u32 	%rd27, %r53, 8;
	add.s64 	%rd28, %rd1, %rd27;
	ld.global.f64 	%fd39, [%rd28];
	fma.rn.f64 	%fd67, %fd38, %fd39, %fd37;
	add.s32 	%r60, %r60, 8;
	add.s32 	%r59, %r59, %r8;
	add.s32 	%r58, %r58, %r8;
	add.s32 	%r57, %r57, %r8;
	add.s32 	%r56, %r56, %r8;
	add.s32 	%r55, %r55, %r8;
	add.s32 	%r54, %r54, %r8;
	add.s32 	%r53, %r53, %r8;
	add.s64 	%rd65, %rd65, %rd29;
	add.s64 	%rd64, %rd64, 64;
	setp.ne.s32 	%p3, %r60, 0;
	@%p3 bra 	$L__BB0_3;
$L__BB0_4:
	setp.eq.s32 	%p4, %r4, 0;
	@%p4 bra 	$L__BB0_12;
	and.b32  	%r32, %r37, 3;
	setp.lt.u32 	%p5, %r4, 4;
	@%p5 bra 	$L__BB0_7;
	add.s32 	%r41, %r62, %r3;
	mul.wide.u32 	%rd30, %r41, 8;
	add.s64 	%rd31, %rd2, %rd30;
	ld.global.f64 	%fd41, [%rd31];
	mad.lo.s32 	%r42, %r62, %r37, %r2;
	mul.wide.u32 	%rd32, %r42, 8;
	add.s64 	%rd33, %rd1, %rd32;
	ld.global.f64 	%fd42, [%rd33];
	fma.rn.f64 	%fd43, %fd41, %fd42, %fd67;
	cvt.u64.u32 	%rd34, %r3;
	cvt.u64.u32 	%rd35, %r62;
	add.s64 	%rd36, %rd35, %rd34;
	shl.b64 	%rd37, %rd36, 3;
	add.s64 	%rd38, %rd2, %rd37;
	ld.global.f64 	%fd44, [%rd38+8];
	add.s32 	%r43, %r42, %r37;
	mul.wide.u32 	%rd39, %r43, 8;
	add.s64 	%rd40, %rd1, %rd39;
	ld.global.f64 	%fd45, [%rd40];
	fma.rn.f64 	%fd46, %fd44, %fd45, %fd43;
	ld.global.f64 	%fd47, [%rd38+16];
	add.s32 	%r44, %r43, %r37;
	mul.wide.u32 	%rd41, %r44, 8;
	add.s64 	%rd42, %rd1, %rd41;
	ld.global.f64 	%fd48, [%rd42];
	fma.rn.f64 	%fd49, %fd47, %fd48, %fd46;
	ld.global.f64 	%fd50, [%rd38+24];
	add.s32 	%r45, %r44, %r37;
	mul.wide.u32 	%rd43, %r45, 8;
	add.s64 	%rd44, %rd1, %rd43;
	ld.global.f64 	%fd51, [%rd44];
	fma.rn.f64 	%fd67, %fd50, %fd51, %fd49;
	add.s32 	%r62, %r62, 4;
$L__BB0_7:
	setp.eq.s32 	%p6, %r32, 0;
	@%p6 bra 	$L__BB0_12;
	setp.eq.s32 	%p7, %r32, 1;
	@%p7 bra 	$L__BB0_10;
	add.s32 	%r46, %r62, %r3;
	mul.wide.u32 	%rd45, %r46, 8;
	add.s64 	%rd46, %rd2, %rd45;
	ld.global.f64 	%fd53, [%rd46];
	mad.lo.s32 	%r47, %r62, %r37, %r2;
	mul.wide.u32 	%rd47, %r47, 8;
	add.s64 	%rd48, %rd1, %rd47;
	ld.global.f64 	%fd54, [%rd48];
	fma.rn.f64 	%fd55, %fd53, %fd54, %fd67;
	cvt.u64.u32 	%rd49, %r3;
	cvt.u64.u32 	%rd50, %r62;
	add.s64 	%rd51, %rd50, %rd49;
	shl.b64 	%rd52, %rd51, 3;
	add.s64 	%rd53, %rd2, %rd52;
	ld.global.f64 	%fd56, [%rd53+8];
	add.s32 	%r48, %r47, %r37;
	mul.wide.u32 	%rd54, %r48, 8;
	add.s64 	%rd55, %rd1, %rd54;
	ld.global.f64 	%fd57, [%rd55];
	fma.rn.f64 	%fd67, %fd56, %fd57, %fd55;
	add.s32 	%r62, %r62, 2;
$L__BB0_10:
	and.b32  	%r49, %r37, 1;
	setp.eq.b32 	%p8, %r49, 1;
	not.pred 	%p9, %p8;
	@%p9 bra 	$L__BB0_12;
	add.s32 	%r50, %r62, %r3;
	mul.wide.u32 	%rd56, %r50, 8;
	add.s64 	%rd57, %rd2, %rd56;
	ld.global.f64 	%fd58, [%rd57];
	mad.lo.s32 	%r51, %r62, %r37, %r2;
	mul.wide.u32 	%rd58, %r51, 8;
	add.s64 	%rd59, %rd1, %rd58;
	ld.global.f64 	%fd59, [%rd59];
	fma.rn.f64 	%fd67, %fd58, %fd59, %fd67;
$L__BB0_12:
	ld.param.u64 	%rd63, [_Z12matMulKernelPdS_S_i_param_2];
	cvta.to.global.u64 	%rd60, %rd63;
	bar.sync 	0;
	mad.lo.s32 	%r52, %r37, %r1, %r2;
	mul.wide.s32 	%rd61, %r52, 8;
	add.s64 	%rd62, %rd60, %rd61;
	st.global.f64 	[%rd62], %fd67;
	ret;

}
	// .globl	_Z13matMulKernel1ILi8ELb0ELb0ELb0EEvPdS0_S0_i
.visible .entry _Z13matMulKernel1ILi8ELb0ELb0ELb0EEvPdS0_S0_i(
	.param .u64 .ptr .align 1 _Z13matMulKernel1ILi8ELb0ELb0ELb0EEvPdS0_S0_i_param_0,
	.param .u64 .ptr .align 1 _Z13matMulKernel1ILi8ELb0ELb0ELb0EEvPdS0_S0_i_param_1,
	.param .u64 .ptr .align 1 _Z13matMulKernel1ILi8ELb0ELb0ELb0EEvPdS0_S0_i_param_2,
	.param .u32 _Z13matMulKernel1ILi8ELb0ELb0ELb0EEvPdS0_S0_i_param_3
)
{
	.reg .b16 	%rs<5>;
	.reg .b32 	%r<24>;
	.reg .b64 	%rd<17>;
	.reg .b64 	%fd<13>;

	ld.param.u64 	%rd1, [_Z13matMulKernel1ILi8ELb0ELb0ELb0EEvPdS0_S0_i_param_0];
	ld.param.u64 	%rd2, [_Z13matMulKernel1ILi8ELb0ELb0ELb0EEvPdS0_S0_i_param_1];
	ld.param.u64 	%rd3, [_Z13matMulKernel1ILi8ELb0ELb0ELb0EEvPdS0_S0_i_param_2];
	mov.u32 	%r1, %tid.y;
	shl.b32 	%r2, %r1, 3;
	mov.u32 	%r3, %tid.x;
	add.s32 	%r4, %r2, %r3;
	and.b32  	%r5, %r3, 3;
	shl.b32 	%r6, %r4, 1;
	and.b32  	%r7, %r6, 56;
	or.b32  	%r8, %r7, %r5;
	cvt.u16.u32 	%rs1, %r3;
	cvt.u16.u32 	%rs2, %r2;
	add.s16 	%rs3, %rs2, %rs1;
	shr.u16 	%rs4, %rs3, 1;
	cvt.u32.u16 	%r9, %rs4;
	and.b32  	%r10, %r9, 4;
	shl.b32 	%r11, %r1, 1;
	and.b32  	%r12, %r11, 8;
	shr.u32 	%r13, %r1, 1;
	and.b32  	%r14, %r13, 4;
	or.b32  	%r15, %r14, %r12;
	xor.b32  	%r16, %r15, %r10;
	cvta.to.global.u64 	%rd4, %rd1;
	cvta.to.global.u64 	%rd5, %rd2;
	or.b32  	%r17, %r8, %r10;
	mul.wide.u32 	%rd6, %r17, 8;
	add.s64 	%rd7, %rd4, %rd6;
	ld.global.f64 	%fd4, [%rd7];
	xor.b32  	%r18, %r16, %r8;
	mul.wide.u32 	%rd8, %r18, 8;
	add.s64 	%rd9, %rd5, %rd8;
	ld.global.f64 	%fd3, [%rd9];
	mov.f64 	%fd6, 0d0000000000000000;
	// begin inline asm
	mma.sync.aligned.m8n8k4.row.col.f64.f64.f64.f64 {%fd1,%fd2}, {%fd3}, {%fd4}, {%fd6,%fd6};

	// end inline asm
	or.b32  	%r19, %r8, 4;
	xor.b32  	%r20, %r19, %r10;
	mul.wide.u32 	%rd10, %r20, 8;
	add.s64 	%rd11, %rd4, %rd10;
	ld.global.f64 	%fd10, [%rd11];
	xor.b32  	%r21, %r16, %r19;
	mul.wide.u32 	%rd12, %r21, 8;
	add.s64 	%rd13, %rd5, %rd12;
	ld.global.f64 	%fd9, [%rd13];
	// begin inline asm
	mma.sync.aligned.m8n8k4.row.col.f64.f64.f64.f64 {%fd7,%fd8}, {%fd9}, {%fd10}, {%fd1,%fd2};

	// end inline asm
	cvta.to.global.u64 	%rd14, %rd3;
	add.s32 	%r22, %r8, %r5;
	xor.b32  	%r23, %r16, %r22;
	mul.wide.u32 	%rd15, %r23, 8;
	add.s64 	%rd16, %rd14, %rd15;
	st.global.v2.f64 	[%rd16], {%fd7, %fd8};
	ret;

}


// ===== COMPILED SASS (sm_100) =====

	.target	sm_100

	.elftype	@"ET_EXEC"


//--------------------- .note.nv.tkinfo           --------------------------
	.section	.note.nv.tkinfo,"",@"SHT_NOTE"
	.sectionflags	@"SHF_NOTE_NV_TKINFO"
	.tkinfo
        /*0018*/ 	.word	0x00000002
        /*0030*/ 	.string	""
        /*0030*/ 	.string	"ptxas"
        /*0030*/ 	.string	"Cuda compilation tools, release 13.0, V13.0.88"
        /*0030*/ 	.string	"Build cuda_13.0.r13.0/compiler.36424714_0"
        /*0030*/ 	.string	"-arch sm_100 -m 64 "



//--------------------- .note.nv.cuinfo           --------------------------
	.section	.note.nv.cuinfo,"",@"SHT_NOTE"
	.sectionflags	@"SHF_NOTE_NV_CUINFO"
        /*0018*/ 	.short	0x0002
        /*001a*/ 	.short	0x0064
        /*001c*/ 	.short	0x0082
	.zero		2


//--------------------- .nv.info                  --------------------------
	.section	.nv.info,"",@"SHT_CUDA_INFO"
	.align	4


	//----- nvinfo : EIATTR_REGCOUNT
	.align		4
        /*0000*/ 	.byte	0x04, 0x2f
        /*0002*/ 	.short	(.L_1 - .L_0)
	.align		4
.L_0:
        /*0004*/ 	.word	index@(_Z12matMulKernelPdS_S_i)
        /*0008*/ 	.word	0x00000020


	//----- nvinfo : EIATTR_FRAME_SIZE
	.align		4
.L_1:
        /*000c*/ 	.byte	0x04, 0x11
        /*000e*/ 	.short	(.L_3 - .L_2)
	.align		4
.L_2:
        /*0010*/ 	.word	index@(_Z12matMulKernelPdS_S_i)
        /*0014*/ 	.word	0x00000000


	//----- nvinfo : EIATTR_REGCOUNT
	.align		4
.L_3:
        /*0018*/ 	.byte	0x04, 0x2f
        /*001a*/ 	.short	(.L_5 - .L_4)
	.align		4
.L_4:
        /*001c*/ 	.word	index@(_Z13matMulKernel1ILi8ELb0ELb0ELb0EEvPdS0_S0_i)
        /*0020*/ 	.word	0x00000016


	//----- nvinfo : EIATTR_FRAME_SIZE
	.align		4
.L_5:
        /*0024*/ 	.byte	0x04, 0x11
        /*0026*/ 	.short	(.L_7 - .L_6)
	.align		4
.L_6:
        /*0028*/ 	.word	index@(_Z13matMulKernel1ILi8ELb0ELb0ELb0EEvPdS0_S0_i)
        /*002c*/ 	.word	0x00000000


	//----- nvinfo : EIATTR_MIN_STACK_SIZE
	.align		4
.L_7:
        /*0030*/ 	.byte	0x04, 0x12
        /*0032*/ 	.short	(.L_9 - .L_8)
	.align		4
.L_8:
        /*0034*/ 	.word	index@(_Z13matMulKernel1ILi8ELb0ELb0ELb0EEvPdS0_S0_i)
        /*0038*/ 	.word	0x00000000


	//----- nvinfo : EIATTR_MIN_STACK_SIZE
	.align		4
.L_9:
        /*003c*/ 	.byte	0x04, 0x12
        /*003e*/ 	.short	(.L_11 - .L_10)
	.align		4
.L_10:
        /*0040*/ 	.word	index@(_Z12matMulKernelPdS_S_i)
        /*0044*/ 	.word	0x00000000
.L_11:


//--------------------- .nv.compat                --------------------------
	.section	.nv.compat,"",@"SHT_CUDA_COMPAT_INFO"
	.align	4
        /*0000*/ 	.byte	0x02, 0x09, 0x00, 0x00, 0x02, 0x02, 0x01, 0x00, 0x02, 0x05, 0x05, 0x00, 0x03, 0x07, 0x01, 0x01
        /*0010*/ 	.byte	0x02, 0x03, 0x00, 0x00, 0x02, 0x06, 0x01, 0x00, 0x04, 0x0b, 0x08, 0x00, 0x01, 0x00, 0x00, 0x00
        /*0020*/ 	.byte	0x00, 0x00, 0x00, 0x00


//--------------------- .nv.info._Z13matMulKernel1ILi8ELb0ELb0ELb0EEvPdS0_S0_i --------------------------
	.section	.nv.info._Z13matMulKernel1ILi8ELb0ELb0ELb0EEvPdS0_S0_i,"",@"SHT_CUDA_INFO"
	.sectionflags	@""
	.align	4


	//----- nvinfo : EIATTR_CUDA_API_VERSION
	.align		4
        /*0000*/ 	.byte	0x04, 0x37
        /*0002*/ 	.short	(.L_13 - .L_12)
.L_12:
        /*0004*/ 	.word	0x00000082


	//----- nvinfo : EIATTR_KPARAM_INFO
	.align		4
.L_13:
        /*0008*/ 	.byte	0x04, 0x17
        /*000a*/ 	.short	(.L_15 - .L_14)
.L_14:
        /*000c*/ 	.word	0x00000000
        /*0010*/ 	.short	0x0003
        /*0012*/ 	.short	0x0018
        /*0014*/ 	.byte	0x00, 0xf0, 0x11, 0x00


	//----- nvinfo : EIATTR_KPARAM_INFO
	.align		4
.L_15:
        /*0018*/ 	.byte	0x04, 0x17
        /*001a*/ 	.short	(.L_17 - .L_16)
.L_16:
        /*001c*/ 	.word	0x00000000
        /*0020*/ 	.short	0x0002
        /*0022*/ 	.short	0x0010
        /*0024*/ 	.byte	0x00, 0xf5, 0x21, 0x00


	//----- nvinfo : EIATTR_KPARAM_INFO
	.align		4
.L_17:
        /*0028*/ 	.byte	0x04, 0x17
        /*002a*/ 	.short	(.L_19 - .L_18)
.L_18:
        /*002c*/ 	.word	0x00000000
        /*0030*/ 	.short	0x0001
        /*0032*/ 	.short	0x0008
        /*0034*/ 	.byte	0x00, 0xf5, 0x21, 0x00


	//----- nvinfo : EIATTR_KPARAM_INFO
	.align		4
.L_19:
        /*0038*/ 	.byte	0x04, 0x17
        /*003a*/ 	.short	(.L_21 - .L_20)
.L_20:
        /*003c*/ 	.word	0x00000000
        /*0040*/ 	.short	0x0000
        /*0042*/ 	.short	0x0000
        /*0044*/ 	.byte	0x00, 0xf5, 0x21, 0x00


	//----- nvinfo : EIATTR_SPARSE_MMA_MASK
	.align		4
.L_21:
        /*0048*/ 	.byte	0x03, 0x50
        /*004a*/ 	.short	0x0000


	//----- nvinfo : EIATTR_MAXREG_COUNT
	.align		4
        /*004c*/ 	.byte	0x03, 0x1b
        /*004e*/ 	.short	0x00ff


	//----- nvinfo : EIATTR_MERCURY_ISA_VERSION
	.align		4
        /*0050*/ 	.byte	0x03, 0x5f
        /*0052*/ 	.short	0x0101


	//----- nvinfo : EIATTR_VRC_CTA_INIT_COUNT
	.align		4
        /*0054*/ 	.byte	0x02, 0x4a
	.zero		1
	.zero		1


	//----- nvinfo : EIATTR_EXIT_INSTR_OFFSETS
	.align		4
        /*0058*/ 	.byte	0x04, 0x1c
        /*005a*/ 	.short	(.L_23 - .L_22)


	//   ....[0]....
.L_22:
        /*005c*/ 	.word	0x00000270


	//----- nvinfo : EIATTR_CBANK_PARAM_SIZE
	.align		4
.L_23:
        /*0060*/ 	.byte	0x03, 0x19
        /*0062*/ 	.short	0x001c


	//----- nvinfo : EIATTR_PARAM_CBANK
	.align		4
        /*0064*/ 	.byte	0x04, 0x0a
        /*0066*/ 	.short	(.L_25 - .L_24)
	.align		4
.L_24:
        /*0068*/ 	.word	index@(.nv.constant0._Z13matMulKernel1ILi8ELb0ELb0ELb0EEvPdS0_S0_i)
        /*006c*/ 	.short	0x0380
        /*006e*/ 	.short	0x001c


	//----- nvinfo : EIATTR_SW_WAR
	.align		4
.L_25:
        /*0070*/ 	.byte	0x04, 0x36
        /*0072*/ 	.short	(.L_27 - .L_26)
.L_26:
        /*0074*/ 	.word	0x00000008
.L_27:


//--------------------- .nv.info._Z12matMulKernelPdS_S_i --------------------------
	.section	.nv.info._Z12matMulKernelPdS_S_i,"",@"SHT_CUDA_INFO"
	.sectionflags	@""
	.align	4


	//----- nvinfo : EIATTR_CUDA_API_VERSION
	.align		4
        /*0000*/ 	.byte	0x04, 0x37
        /*0002*/ 	.short	(.L_29 - .L_28)
.L_28:
        /*0004*/ 	.word	0x00000082


	//----- nvinfo : EIATTR_KPARAM_INFO
	.align		4
.L_29:
        /*0008*/ 	.byte	0x04, 0x17
        /*000a*/ 	.short	(.L_31 - .L_30)
.L_30:
        /*000c*/ 	.word	0x00000000
        /*0010*/ 	.short	0x0003
        /*0012*/ 	.short	0x0018
        /*0014*/ 	.byte	0x00, 0xf0, 0x11, 0x00


	//----- nvinfo : EIATTR_KPARAM_INFO
	.align		4
.L_31:
        /*0018*/ 	.byte	0x04, 0x17
        /*001a*/ 	.short	(.L_33 - .L_32)
.L_32:
        /*001c*/ 	.word	0x00000000
        /*0020*/ 	.short	0x0002
        /*0022*/ 	.short	0x0010
        /*0024*/ 	.byte	0x00, 0xf5, 0x21, 0x00


	//----- nvinfo : EIATTR_KPARAM_INFO
	.align		4
.L_33:
        /*0028*/ 	.byte	0x04, 0x17
        /*002a*/ 	.short	(.L_35 - .L_34)
.L_34:
        /*002c*/ 	.word	0x00000000
        /*0030*/ 	.short	0x0001
        /*0032*/ 	.short	0x0008
        /*0034*/ 	.byte	0x00, 0xf5, 0x21, 0x00


	//----- nvinfo : EIATTR_KPARAM_INFO
	.align		4
.L_35:
        /*0038*/ 	.byte	0x04, 0x17
        /*003a*/ 	.short	(.L_37 - .L_36)
.L_36:
        /*003c*/ 	.word	0x00000000
        /*0040*/ 	.short	0x0000
        /*0042*/ 	.short	0x0000
        /*0044*/ 	.byte	0x00, 0xf5, 0x21, 0x00


	//----- nvinfo : EIATTR_SPARSE_MMA_MASK
	.align		4
.L_37:
        /*0048*/ 	.byte	0x03, 0x50
        /*004a*/ 	.short	0x0000


	//----- nvinfo : EIATTR_MAXREG_COUNT
	.align		4
        /*004c*/ 	.byte	0x03, 0x1b
        /*004e*/ 	.short	0x00ff


	//----- nvinfo : EIATTR_NUM_BARRIERS
	.align		4
        /*0050*/ 	.byte	0x02, 0x4c
        /*0052*/ 	.byte	0x01
	.zero		1


	//----- nvinfo : EIATTR_MERCURY_ISA_VERSION
	.align		4
        /*0054*/ 	.byte	0x03, 0x5f
        /*0056*/ 	.short	0x0101


	//----- nvinfo : EIATTR_VRC_CTA_INIT_COUNT
	.align		4
        /*0058*/ 	.byte	0x02, 0x4a
	.zero		1
	.zero		1


	//----- nvinfo : EIATTR_EXIT_INSTR_OFFSETS
	.align		4
        /*005c*/ 	.byte	0x04, 0x1c
        /*005e*/ 	.short	(.L_39 - .L_38)


	//   ....[0]....
.L_38:
        /*0060*/ 	.word	0x00000970


	//----- nvinfo : EIATTR_CBANK_PARAM_SIZE
	.align		4
.L_39:
        /*0064*/ 	.byte	0x03, 0x19
        /*0066*/ 	.short	0x001c


	//----- nvinfo : EIATTR_PARAM_CBANK
	.align		4
        /*0068*/ 	.byte	0x04, 0x0a
        /*006a*/ 	.short	(.L_41 - .L_40)
	.align		4
.L_40:
        /*006c*/ 	.word	index@(.nv.constant0._Z12matMulKernelPdS_S_i)
        /*0070*/ 	.short	0x0380
        /*0072*/ 	.short	0x001c


	//----- nvinfo : EIATTR_SW_WAR
	.align		4
.L_41:
        /*0074*/ 	.byte	0x04, 0x36
        /*0076*/ 	.short	(.L_43 - .L_42)
.L_42:
        /*0078*/ 	.word	0x00000008
.L_43:


//--------------------- .nv.callgraph             --------------------------
	.section	.nv.callgraph,"",@"SHT_CUDA_CALLGRAPH"
	.align	4
	.sectionentsize	8
	.align		4
        /*0000*/ 	.word	0x00000000
	.align		4
        /*0004*/ 	.word	0xffffffff
	.align		4
        /*0008*/ 	.word	0x00000000
	.align		4
        /*000c*/ 	.word	0xfffffffe
	.align		4
        /*0010*/ 	.word	0x00000000
	.align		4
        /*0014*/ 	.word	0xfffffffd
	.align		4
        /*0018*/ 	.word	0x00000000
	.align		4
        /*001c*/ 	.word	0xfffffffc


//--------------------- .text._Z13matMulKernel1ILi8ELb0ELb0ELb0EEvPdS0_S0_i --------------------------
	.section	.text._Z13matMulKernel1ILi8ELb0ELb0ELb0EEvPdS0_S0_i,"ax",@progbits
	.align	128
        .global         _Z13matMulKernel1ILi8ELb0ELb0ELb0EEvPdS0_S0_i
        .type           _Z13matMulKernel1ILi8ELb0ELb0ELb0EEvPdS0_S0_i,@function
        .size           _Z13matMulKernel1ILi8ELb0ELb0ELb0EEvPdS0_S0_i,(.L_x_6 - _Z13matMulKernel1ILi8ELb0ELb0ELb0EEvPdS0_S0_i)
        .other          _Z13matMulKernel1ILi8ELb0ELb0ELb0EEvPdS0_S0_i,@"STO_CUDA_ENTRY STV_DEFAULT"
_Z13matMulKernel1ILi8ELb0ELb0ELb0EEvPdS0_S0_i:
.text._Z13matMulKernel1ILi8ELb0ELb0ELb0EEvPdS0_S0_i:
[----:B------:R-:W-:Y:S01]  /*0000*/  LDC R1, c[0x0][0x37c] ;  /* 0x0000df00ff017b82 */ /* 0x000fe20000000800 */
[----:B------:R-:W0:Y:S07]  /*0010*/  S2R R3, SR_TID.Y ;  /* 0x0000000000037919 */ /* 0x000e2e0000002200 */
[----:B------:R-:W1:Y:S01]  /*0020*/  LDC.64 R6, c[0x0][0x380] ;  /* 0x0000e000ff067b82 */ /* 0x000e620000000a00 */
[----:B------:R-:W2:Y:S01]  /*0030*/  LDCU.64 UR4, c[0x0][0x358] ;  /* 0x00006b00ff0477ac */ /* 0x000ea20008000a00 */
[----:B------:R-:W3:Y:S06]  /*0040*/  S2R R2, SR_TID.X ;  /* 0x0000000000027919 */ /* 0x000eec0000002100 */
[----:B------:R-:W4:Y:S08]  /*0050*/  LDC.64 R4, c[0x0][0x388] ;  /* 0x0000e200ff047b82 */ /* 0x000f300000000a00 */
[----:B------:R-:W5:Y:S01]  /*0060*/  LDC.64 R16, c[0x0][0x390] ;  /* 0x0000e400ff107b82 */ /* 0x000f620000000a00 */
[----:B0-----:R-:W-:Y:S01]  /*0070*/  SHF.R.U32.HI R8, RZ, 0x1, R3 ;  /* 0x00000001ff087819 */ /* 0x001fe20000011603 */
[----:B---3--:R-:W-:-:S03]  /*0080*/  IMAD R0, R3, 0x8, R2 ;  /* 0x0000000803007824 */ /* 0x008fc600078e0202 */
[----:B------:R-:W-:Y:S01]  /*0090*/  LOP3.LUT R10, R8, 0x4, RZ, 0xc0, !PT ;  /* 0x00000004080a7812 */ /* 0x000fe200078ec0ff */
[----:B------:R-:W-:Y:S01]  /*00a0*/  IMAD.SHL.U32 R3, R3, 0x2, RZ ;  /* 0x0000000203037824 */ /* 0x000fe200078e00ff */
[C---:B------:R-:W-:Y:S01]  /*00b0*/  LOP3.LUT R9, R0.reuse, 0xffff, RZ, 0xc0, !PT ;  /* 0x0000ffff00097812 */ /* 0x040fe200078ec0ff */
[----:B------:R-:W-:-:S03]  /*00c0*/  IMAD.SHL.U32 R0, R0, 0x2, RZ ;  /* 0x0000000200007824 */ /* 0x000fc600078e00ff */
[----:B------:R-:W-:Y:S02]  /*00d0*/  LOP3.LUT R10, R10, 0x8, R3, 0xf8, !PT ;  /* 0x000000080a0a7812 */ /* 0x000fe400078ef803 */
[----:B------:R-:W-:Y:S02]  /*00e0*/  SHF.R.U32.HI R8, RZ, 0x1, R9 ;  /* 0x00000001ff087819 */ /* 0x000fe40000011609 */
[----:B------:R-:W-:Y:S02]  /*00f0*/  LOP3.LUT R3, R0, 0x38, RZ, 0xc0, !PT ;  /* 0x0000003800037812 */ /* 0x000fe400078ec0ff */
[----:B------:R-:W-:Y:S02]  /*0100*/  LOP3.LUT R13, R8, 0x4, RZ, 0xc0, !PT ;  /* 0x00000004080d7812 */ /* 0x000fe400078ec0ff */
[----:B------:R-:W-:Y:S02]  /*0110*/  LOP3.LUT R0, R3, 0x3, R2, 0xf8, !PT ;  /* 0x0000000303007812 */ /* 0x000fe400078ef802 */
[----:B------:R-:W-:-:S02]  /*0120*/  LOP3.LUT R3, R10, R13, RZ, 0x3c, !PT ;  /* 0x0000000d0a037212 */ /* 0x000fc400078e3cff */
[----:B------:R-:W-:Y:S02]  /*0130*/  LOP3.LUT R9, R0, R13, RZ, 0xfc, !PT ;  /* 0x0000000d00097212 */ /* 0x000fe400078efcff */
[----:B------:R-:W-:-:S03]  /*0140*/  LOP3.LUT R11, R3, R0, RZ, 0x3c, !PT ;  /* 0x00000000030b7212 */ /* 0x000fc600078e3cff */
[----:B-1----:R-:W-:-:S04]  /*0150*/  IMAD.WIDE.U32 R8, R9, 0x8, R6 ;  /* 0x0000000809087825 */ /* 0x002fc800078e0006 */
[----:B----4-:R-:W-:Y:S02]  /*0160*/  IMAD.WIDE.U32 R10, R11, 0x8, R4 ;  /* 0x000000080b0a7825 */ /* 0x010fe400078e0004 */
[----:B--2---:R-:W2:Y:S04]  /*0170*/  LDG.E.64 R8, desc[UR4][R8.64] ;  /* 0x0000000408087981 */ /* 0x004ea8000c1e1b00 */
[----:B------:R-:W2:Y:S01]  /*0180*/  LDG.E.64 R10, desc[UR4][R10.64] ;  /* 0x000000040a0a7981 */ /* 0x000ea2000c1e1b00 */
[--C-:B------:R-:W-:Y:S02]  /*0190*/  LOP3.LUT R13, R13, 0x4, R0.reuse, 0x1e, !PT ;  /* 0x000000040d0d7812 */ /* 0x100fe400078e1e00 */
[----:B------:R-:W-:-:S03]  /*01a0*/  LOP3.LUT R15, R3, 0x4, R0, 0x1e, !PT ;  /* 0x00000004030f7812 */ /* 0x000fc600078e1e00 */
[----:B------:R-:W-:-:S04]  /*01b0*/  IMAD.WIDE.U32 R12, R13, 0x8, R6 ;  /* 0x000000080d0c7825 */ /* 0x000fc800078e0006 */
[----:B------:R-:W-:Y:S02]  /*01c0*/  IMAD.WIDE.U32 R14, R15, 0x8, R4 ;  /* 0x000000080f0e7825 */ /* 0x000fe400078e0004 */
[----:B------:R-:W3:Y:S04]  /*01d0*/  LDG.E.64 R12, desc[UR4][R12.64] ;  /* 0x000000040c0c7981 */ /* 0x000ee8000c1e1b00 */
[----:B------:R-:W3:Y:S01]  /*01e0*/  LDG.E.64 R14, desc[UR4][R14.64] ;  /* 0x000000040e0e7981 */ /* 0x000ee2000c1e1b00 */
[----:B------:R-:W-:-:S05]  /*01f0*/  LOP3.LUT R19, R2, 0x3, RZ, 0xc0, !PT ;  /* 0x0000000302137812 */ /* 0x000fca00078ec0ff */
[----:B------:R-:W-:-:S05]  /*0200*/  IMAD.IADD R0, R19, 0x1, R0 ;  /* 0x0000000113007824 */ /* 0x000fca00078e0200 */
[----:B------:R-:W-:-:S05]  /*0210*/  LOP3.LUT R3, R3, R0, RZ, 0x3c, !PT ;  /* 0x0000000003037212 */ /* 0x000fca00078e3cff */
[----:B-----5:R-:W-:Y:S01]  /*0220*/  IMAD.WIDE.U32 R2, R3, 0x8, R16 ;  /* 0x0000000803027825 */ /* 0x020fe200078e0010 */
[----:B--2---:R-:W3:-:S15]  /*0230*/  DMMA.8x8x4 R4, R10, R8, RZ ;  /* 0x000000080a04723f */ /* 0x004ede00000000ff */
[----:B------:R-:W-:-:S01]  /*0240*/  NOP ;  /* 0x0000000000007918 */ /* 0x000fc20000000000 */
[----:B---3--:R-:W0:Y:S02]  /*0250*/  DMMA.8x8x4 R4, R14, R12, R4 ;  /* 0x0000000c0e04723f */ /* 0x008e240000000004 */
[----:B0-----:R-:W-:Y:S01]  /*0260*/  STG.E.128 desc[UR4][R2.64], R4 ;  /* 0x0000000402007986 */ /* 0x001fe2000c101d04 */
[----:B------:R-:W-:Y:S05]  /*0270*/  EXIT ;  /* 0x000000000000794d */ /* 0x000fea0003800000 */
.L_x_0:
[----:B------:R-:W-:-:S00]  /*0280*/  BRA `(.L_x_0) ;  /* 0xfffffffc00fc7947 */ /* 0x000fc0000383ffff */
[----:B------:R-:W-:-:S00]  /*0290*/  NOP ;  /* 0x0000000000007918 */ /* 0x000fc00000000000 */
        /* <DEDUP_REMOVED lines=14> */
.L_x_6:


//--------------------- .text._Z12matMulKernelPdS_S_i --------------------------
	.section	.text._Z12matMulKernelPdS_S_i,"ax",@progbits
	.align	128
        .global         _Z12matMulKernelPdS_S_i
        .type           _Z12matMulKernelPdS_S_i,@function
        .size           _Z12matMulKernelPdS_S_i,(.L_x_7 - _Z12matMulKernelPdS_S_i)
        .other          _Z12matMulKernelPdS_S_i,@"STO_CUDA_ENTRY STV_DEFAULT"
_Z12matMulKernelPdS_S_i:
.text._Z12matMulKernelPdS_S_i:
[----:B------:R-:W-:Y:S08]  /*0000*/  LDC R1, c[0x0][0x37c] ;  /* 0x0000df00ff017b82 */ /* 0x000ff00000000800 */
[----:B------:R-:W0:Y:S01]  /*0010*/  LDC R0, c[0x0][0x398] ;  /* 0x0000e600ff007b82 */ /* 0x000e220000000800 */
[----:B------:R-:W1:Y:S01]  /*0020*/  S2R R3, SR_TID.Y ;  /* 0x0000000000037919 */ /* 0x000e620000002200 */
[----:B------:R-:W2:Y:S01]  /*0030*/  LDCU.64 UR4, c[0x0][0x358] ;  /* 0x00006b00ff0477ac */ /* 0x000ea20008000a00 */
[----:B------:R-:W-:Y:S01]  /*0040*/  CS2R R20, SRZ ;  /* 0x0000000000147805 */ /* 0x000fe2000001ff00 */
[----:B------:R-:W3:Y:S01]  /*0050*/  S2R R5, SR_TID.X ;  /* 0x0000000000057919 */ /* 0x000ee20000002100 */
[----:B0-----:R-:W-:-:S13]  /*0060*/  ISETP.GE.AND P0, PT, R0, 0x1, PT ;  /* 0x000000010000780c */ /* 0x001fda0003f06270 */
[----:B-123--:R-:W-:Y:S05]  /*0070*/  @!P0 BRA `(.L_x_1) ;  /* 0x0000000800288947 */ /* 0x00efea0003800000 */
[C---:B------:R-:W-:Y:S01]  /*0080*/  ISETP.GE.U32.AND P1, PT, R0.reuse, 0x8, PT ;  /* 0x000000080000780c */ /* 0x040fe20003f26070 */
[----:B------:R-:W-:Y:S01]  /*0090*/  HFMA2 R7, -RZ, RZ, 0, 0 ;  /* 0x00000000ff077431 */ /* 0x000fe200000001ff */
[----:B------:R-:W-:Y:S01]  /*00a0*/  LOP3.LUT R2, R0, 0x7, RZ, 0xc0, !PT ;  /* 0x0000000700027812 */ /* 0x000fe200078ec0ff */
[----:B------:R-:W-:Y:S01]  /*00b0*/  IMAD R4, R3, R0, RZ ;  /* 0x0000000003047224 */ /* 0x000fe200078e02ff */
[----:B------:R-:W-:Y:S02]  /*00c0*/  CS2R R20, SRZ ;  /* 0x0000000000147805 */ /* 0x000fe4000001ff00 */
[----:B------:R-:W-:-:S07]  /*00d0*/  ISETP.NE.AND P0, PT, R2, RZ, PT ;  /* 0x000000ff0200720c */ /* 0x000fce0003f05270 */
[----:B------:R-:W-:Y:S06]  /*00e0*/  @!P1 BRA `(.L_x_2) ;  /* 0x0000000000fc9947 */ /* 0x000fec0003800000 */
[----:B------:R-:W0:Y:S01]  /*00f0*/  LDC.64 R8, c[0x0][0x380] ;  /* 0x0000e000ff087b82 */ /* 0x000e220000000a00 */
[C---:B------:R-:W-:Y:S01]  /*0100*/  LOP3.LUT R7, R0.reuse, 0x7ffffff8, RZ, 0xc0, !PT ;  /* 0x7ffffff800077812 */ /* 0x040fe200078ec0ff */
[C---:B------:R-:W-:Y:S01]  /*0110*/  IMAD.SHL.U32 R23, R0.reuse, 0x8, RZ ;  /* 0x0000000800177824 */ /* 0x040fe200078e00ff */
[----:B------:R-:W-:Y:S01]  /*0120*/  CS2R R20, SRZ ;  /* 0x0000000000147805 */ /* 0x000fe2000001ff00 */
[C-C-:B------:R-:W-:Y:S01]  /*0130*/  IMAD R22, R0.reuse, 0x3, R5.reuse ;  /* 0x0000000300167824 */ /* 0x140fe200078e0205 */
[----:B------:R-:W-:Y:S01]  /*0140*/  IADD3 R6, PT, PT, -R7, RZ, RZ ;  /* 0x000000ff07067210 */ /* 0x000fe20007ffe1ff */
[C-C-:B------:R-:W-:Y:S02]  /*0150*/  IMAD R24, R0.reuse, 0x4, R5.reuse ;  /* 0x0000000400187824 */ /* 0x140fe400078e0205 */
[----:B------:R-:W1:Y:S01]  /*0160*/  LDC.64 R10, c[0x0][0x388] ;  /* 0x0000e200ff0a7b82 */ /* 0x000e620000000a00 */
[C-C-:B------:R-:W-:Y:S02]  /*0170*/  IMAD R25, R0.reuse, 0x5, R5.reuse ;  /* 0x0000000500197824 */ /* 0x140fe400078e0205 */
[----:B------:R-:W-:-:S02]  /*0180*/  IMAD R26, R0, 0x6, R5 ;  /* 0x00000006001a7824 */ /* 0x000fc400078e0205 */
[----:B------:R-:W-:Y:S02]  /*0190*/  IMAD R27, R0, 0x7, R5 ;  /* 0x00000007001b7824 */ /* 0x000fe400078e0205 */
[----:B0-----:R-:W-:-:S03]  /*01a0*/  IMAD.WIDE.U32 R8, R4, 0x8, R8 ;  /* 0x0000000804087825 */ /* 0x001fc600078e0008 */
[----:B------:R-:W-:Y:S02]  /*01b0*/  IADD3 R16, P1, PT, R8, 0x20, RZ ;  /* 0x0000002008107810 */ /* 0x000fe40007f3e0ff */
[C---:B------:R-:W-:Y:S01]  /*01c0*/  IADD3 R8, PT, PT, R5.reuse, R0, RZ ;  /* 0x0000000005087210 */ /* 0x040fe20007ffe0ff */
[----:B-1----:R-:W-:-:S04]  /*01d0*/  IMAD.WIDE.U32 R12, R5, 0x8, R10 ;  /* 0x00000008050c7825 */ /* 0x002fc800078e000a */
[----:B------:R-:W-:Y:S01]  /*01e0*/  IMAD.X R17, RZ, RZ, R9, P1 ;  /* 0x000000ffff117224 */ /* 0x000fe200008e0609 */
[----:B------:R-:W-:-:S07]  /*01f0*/  LEA R9, R0, R5, 0x1 ;  /* 0x0000000500097211 */ /* 0x000fce00078e08ff */
.L_x_3:
[----:B------:R-:W-:Y:S01]  /*0200*/  IMAD.MOV.U32 R14, RZ, RZ, R16 ;  /* 0x000000ffff0e7224 */ /* 0x000fe200078e0010 */
[----:B------:R-:W-:Y:S01]  /*0210*/  MOV R15, R17 ;  /* 0x00000011000f7202 */ /* 0x000fe20000000f00 */
[----:B------:R-:W2:Y:S04]  /*0220*/  LDG.E.64 R18, desc[UR4][R12.64] ;  /* 0x000000040c127981 */ /* 0x000ea8000c1e1b00 */
[----:B------:R-:W2:Y:S01]  /*0230*/  LDG.E.64 R16, desc[UR4][R14.64+-0x20] ;  /* 0xffffe0040e107981 */ /* 0x000ea2000c1e1b00 */
[----:B------:R-:W-:Y:S01]  /*0240*/  IMAD.WIDE.U32 R28, R8, 0x8, R10 ;  /* 0x00000008081c7825 */ /* 0x000fe200078e000a */
[----:B--2---:R-:W-:-:S04]  /*0250*/  DFMA R18, R16, R18, R20 ;  /* 0x000000121012722b */ /* 0x004fc80000000014 */
[----:B------:R0:W2:Y:S04]  /*0260*/  LDG.E.64 R20, desc[UR4][R28.64] ;  /* 0x000000041c147981 */ /* 0x0000a8000c1e1b00 */
[----:B------:R-:W2:Y:S01]  /*0270*/  LDG.E.64 R16, desc[UR4][R14.64+-0x18] ;  /* 0xffffe8040e107981 */ /* 0x000ea2000c1e1b00 */
[----:B0-----:R-:W-:Y:S01]  /*0280*/  IMAD.WIDE.U32 R28, R9, 0x8, R10 ;  /* 0x00000008091c7825 */ /* 0x001fe200078e000a */
[----:B--2---:R-:W-:-:S04]  /*0290*/  DFMA R20, R16, R20, R18 ;  /* 0x000000141014722b */ /* 0x004fc80000000012 */
[----:B------:R0:W2:Y:S04]  /*02a0*/  LDG.E.64 R18, desc[UR4][R28.64] ;  /* 0x000000041c127981 */ /* 0x0000a8000c1e1b00 */
[----:B------:R-:W2:Y:S01]  /*02b0*/  LDG.E.64 R16, desc[UR4][R14.64+-0x10] ;  /* 0xfffff0040e107981 */ /* 0x000ea2000c1e1b00 */
[----:B0-----:R-:W-:Y:S01]  /*02c0*/  IMAD.WIDE.U32 R28, R22, 0x8, R10 ;  /* 0x00000008161c7825 */ /* 0x001fe200078e000a */
[----:B--2---:R-:W-:-:S04]  /*02d0*/  DFMA R18, R16, R18, R20 ;  /* 0x000000121012722b */ /* 0x004fc80000000014 */
[----:B------:R-:W2:Y:S04]  /*02e0*/  LDG.E.64 R20, desc[UR4][R28.64] ;  /* 0x000000041c147981 */ /* 0x000ea8000c1e1b00 */
[----:B------:R-:W2:Y:S02]  /*02f0*/  LDG.E.64 R16, desc[UR4][R14.64+-0x8] ;  /* 0xfffff8040e107981 */ /* 0x000ea4000c1e1b00 */
[----:B--2---:R-:W-:Y:S01]  /*0300*/  DFMA R20, R16, R20, R18 ;  /* 0x000000141014722b */ /* 0x004fe20000000012 */
[--C-:B------:R-:W-:Y:S01]  /*0310*/  IMAD.WIDE.U32 R18, R24, 0x8, R10.reuse ;  /* 0x0000000818127825 */ /* 0x100fe200078e000a */
[----:B------:R-:W2:Y:S05]  /*0320*/  LDG.E.64 R16, desc[UR4][R14.64] ;  /* 0x000000040e107981 */ /* 0x000eaa000c1e1b00 */
[----:B------:R-:W2:Y:S01]  /*0330*/  LDG.E.64 R18, desc[UR4][R18.64] ;  /* 0x0000000412127981 */ /* 0x000ea2000c1e1b00 */
[----:B------:R-:W-:Y:S01]  /*0340*/  IMAD.WIDE.U32 R28, R25, 0x8, R10 ;  /* 0x00000008191c7825 */ /* 0x000fe200078e000a */
        /* <DEDUP_REMOVED lines=8> */
[----:B------:R-:W-:Y:S01]  /*03d0*/  IMAD.WIDE.U32 R18, R27, 0x8, R10 ;  /* 0x000000081b127825 */ /* 0x000fe200078e000a */
[----:B------:R-:W2:Y:S05]  /*03e0*/  LDG.E.64 R20, desc[UR4][R14.64+0x18] ;  /* 0x000018040e147981 */ /* 0x000eaa000c1e1b00 */
[----:B------:R-:W2:Y:S01]  /*03f0*/  LDG.E.64 R18, desc[UR4][R18.64] ;  /* 0x0000000412127981 */ /* 0x000ea2000c1e1b00 */
[----:B------:R-:W-:Y:S01]  /*0400*/  VIADD R6, R6, 0x8 ;  /* 0x0000000806067836 */ /* 0x000fe20000000000 */
[C---:B------:R-:W-:Y:S01]  /*0410*/  IADD3 R9, PT, PT, R23.reuse, R9, RZ ;  /* 0x0000000917097210 */ /* 0x040fe20007ffe0ff */
[C---:B------:R-:W-:Y:S01]  /*0420*/  IMAD.IADD R8, R23.reuse, 0x1, R8 ;  /* 0x0000000117087824 */ /* 0x040fe200078e0208 */
[C---:B------:R-:W-:Y:S01]  /*0430*/  IADD3 R22, PT, PT, R23.reuse, R22, RZ ;  /* 0x0000001617167210 */ /* 0x040fe20007ffe0ff */
[C---:B------:R-:W-:Y:S01]  /*0440*/  IMAD.IADD R24, R23.reuse, 0x1, R24 ;  /* 0x0000000117187824 */ /* 0x040fe200078e0218 */
[C---:B------:R-:W-:Y:S01]  /*0450*/  IADD3 R25, PT, PT, R23.reuse, R25, RZ ;  /* 0x0000001917197210 */ /* 0x040fe20007ffe0ff */
[C---:B------:R-:W-:Y:S01]  /*0460*/  IMAD.IADD R27, R23.reuse, 0x1, R27 ;  /* 0x00000001171b7824 */ /* 0x040fe200078e021b */
[C---:B------:R-:W-:Y:S01]  /*0470*/  IADD3 R26, PT, PT, R23.reuse, R26, RZ ;  /* 0x0000001a171a7210 */ /* 0x040fe20007ffe0ff */
[----:B------:R-:W-:Y:S01]  /*0480*/  IMAD.WIDE.U32 R12, R23, 0x8, R12 ;  /* 0x00000008170c7825 */ /* 0x000fe200078e000c */
[----:B--2---:R-:W-:Y:S01]  /*0490*/  DFMA R20, R20, R18, R16 ;  /* 0x000000121414722b */ /* 0x004fe20000000010 */
[----:B------:R-:W-:-:S04]  /*04a0*/  IADD3 R16, P1, PT, R14, 0x40, RZ ;  /* 0x000000400e107810 */ /* 0x000fc80007f3e0ff */
[----:B------:R-:W-:Y:S02]  /*04b0*/  IADD3.X R17, PT, PT, RZ, R15, RZ, P1, !PT ;  /* 0x0000000fff117210 */ /* 0x000fe40000ffe4ff */
[----:B------:R-:W-:-:S13]  /*04c0*/  ISETP.NE.AND P1, PT, R6, RZ, PT ;  /* 0x000000ff0600720c */ /* 0x000fda0003f25270 */
[----:B------:R-:W-:Y:S05]  /*04d0*/  @P1 BRA `(.L_x_3) ;  /* 0xfffffffc00481947 */ /* 0x000fea000383ffff */
.L_x_2:
[----:B------:R-:W-:Y:S05]  /*04e0*/  @!P0 BRA `(.L_x_1) ;  /* 0x00000004000c8947 */ /* 0x000fea0003800000 */
[----:B------:R-:W-:Y:S02]  /*04f0*/  ISETP.GE.U32.AND P1, PT, R2, 0x4, PT ;  /* 0x000000040200780c */ /* 0x000fe40003f26070 */
[----:B------:R-:W-:-:S04]  /*0500*/  LOP3.LUT R6, R0, 0x3, RZ, 0xc0, !PT ;  /* 0x0000000300067812 */ /* 0x000fc800078ec0ff */
[----:B------:R-:W-:-:S07]  /*0510*/  ISETP.NE.AND P0, PT, R6, RZ, PT ;  /* 0x000000ff0600720c */ /* 0x000fce0003f05270 */
[----:B------:R-:W-:Y:S06]  /*0520*/  @!P1 BRA `(.L_x_4) ;  /* 0x0000000000789947 */ /* 0x000fec0003800000 */
[----:B------:R-:W0:Y:S01]  /*0530*/  LDC.64 R10, c[0x0][0x380] ;  /* 0x0000e000ff0a7b82 */ /* 0x000e220000000a00 */
[----:B------:R-:W1:Y:S01]  /*0540*/  LDCU.64 UR6, c[0x0][0x380] ;  /* 0x00007000ff0677ac */ /* 0x000e620008000a00 */
[-C--:B------:R-:W-:Y:S01]  /*0550*/  IMAD R13, R7, R0.reuse, R5 ;  /* 0x00000000070d7224 */ /* 0x080fe200078e0205 */
[CC--:B------:R-:W-:Y:S02]  /*0560*/  IADD3 R9, PT, PT, R4.reuse, R7.reuse, RZ ;  /* 0x0000000704097210 */ /* 0x0c0fe40007ffe0ff */
[----:B------:R-:W-:Y:S02]  /*0570*/  IADD3 R2, P1, PT, R4, R7, RZ ;  /* 0x0000000704027210 */ /* 0x000fe40007f3e0ff */
[-C--:B------:R-:W-:Y:S01]  /*0580*/  IADD3 R17, PT, PT, R13, R0.reuse, RZ ;  /* 0x000000000d117210 */ /* 0x080fe20007ffe0ff */
[----:B------:R-:W2:Y:S03]  /*0590*/  LDC.64 R24, c[0x0][0x388] ;  /* 0x0000e200ff187b82 */ /* 0x000ea60000000a00 */
[----:B------:R-:W-:Y:S01]  /*05a0*/  IADD3 R23, PT, PT, R17, R0, RZ ;  /* 0x0000000011177210 */ /* 0x000fe20007ffe0ff */
[----:B0-----:R-:W-:-:S04]  /*05b0*/  IMAD.WIDE.U32 R10, R9, 0x8, R10 ;  /* 0x00000008090a7825 */ /* 0x001fc800078e000a */
[----:B------:R-:W-:Y:S01]  /*05c0*/  IMAD.X R9, RZ, RZ, RZ, P1 ;  /* 0x000000ffff097224 */ /* 0x000fe200008e06ff */
[C---:B-1----:R-:W-:Y:S01]  /*05d0*/  LEA R8, P1, R2.reuse, UR6, 0x3 ;  /* 0x0000000602087c11 */ /* 0x042fe2000f8218ff */
[----:B------:R-:W3:Y:S01]  /*05e0*/  LDG.E.64 R10, desc[UR4][R10.64] ;  /* 0x000000040a0a7981 */ /* 0x000ee2000c1e1b00 */
[----:B--2---:R-:W-:Y:S02]  /*05f0*/  IMAD.WIDE.U32 R12, R13, 0x8, R24 ;  /* 0x000000080d0c7825 */ /* 0x004fe400078e0018 */
[----:B------:R-:W-:Y:S02]  /*0600*/  LEA.HI.X R9, R2, UR7, R9, 0x3, P1 ;  /* 0x0000000702097c11 */ /* 0x000fe400088f1c09 */
[--C-:B------:R-:W-:Y:S02]  /*0610*/  IMAD.WIDE.U32 R14, R17, 0x8, R24.reuse ;  /* 0x00000008110e7825 */ /* 0x100fe400078e0018 */
[----:B------:R-:W3:Y:S02]  /*0620*/  LDG.E.64 R12, desc[UR4][R12.64] ;  /* 0x000000040c0c7981 */ /* 0x000ee4000c1e1b00 */
[----:B------:R-:W-:-:S02]  /*0630*/  IMAD.WIDE.U32 R18, R23, 0x8, R24 ;  /* 0x0000000817127825 */ /* 0x000fc400078e0018 */
[----:B------:R-:W2:Y:S04]  /*0640*/  LDG.E.64 R14, desc[UR4][R14.64] ;  /* 0x000000040e0e7981 */ /* 0x000ea8000c1e1b00 */
[----:B------:R-:W2:Y:S01]  /*0650*/  LDG.E.64 R16, desc[UR4][R8.64+0x8] ;  /* 0x0000080408107981 */ /* 0x000ea2000c1e1b00 */
[----:B------:R-:W-:-:S03]  /*0660*/  IADD3 R27, PT, PT, R23, R0, RZ ;  /* 0x00000000171b7210 */ /* 0x000fc60007ffe0ff */
[----:B------:R-:W4:Y:S02]  /*0670*/  LDG.E.64 R18, desc[UR4][R18.64] ;  /* 0x0000000412127981 */ /* 0x000f24000c1e1b00 */
[----:B------:R-:W-:Y:S02]  /*0680*/  IMAD.WIDE.U32 R24, R27, 0x8, R24 ;  /* 0x000000081b187825 */ /* 0x000fe400078e0018 */
[----:B------:R-:W4:Y:S04]  /*0690*/  LDG.E.64 R22, desc[UR4][R8.64+0x10] ;  /* 0x0000100408167981 */ /* 0x000f28000c1e1b00 */
[----:B------:R-:W5:Y:S04]  /*06a0*/  LDG.E.64 R26, desc[UR4][R8.64+0x18] ;  /* 0x00001804081a7981 */ /* 0x000f68000c1e1b00 */
[----:B------:R-:W5:Y:S01]  /*06b0*/  LDG.E.64 R24, desc[UR4][R24.64] ;  /* 0x0000000418187981 */ /* 0x000f62000c1e1b00 */
[----:B------:R-:W-:Y:S01]  /*06c0*/  VIADD R7, R7, 0x4 ;  /* 0x0000000407077836 */ /* 0x000fe20000000000 */
[----:B---3--:R-:W-:-:S08]  /*06d0*/  DFMA R10, R10, R12, R20 ;  /* 0x0000000c0a0a722b */ /* 0x008fd00000000014 */
[----:B--2---:R-:W-:-:S08]  /*06e0*/  DFMA R10, R16, R14, R10 ;  /* 0x0000000e100a722b */ /* 0x004fd0000000000a */
[----:B----4-:R-:W-:-:S08]  /*06f0*/  DFMA R10, R22, R18, R10 ;  /* 0x00000012160a722b */ /* 0x010fd0000000000a */
[----:B-----5:R-:W-:-:S11]  /*0700*/  DFMA R20, R26, R24, R10 ;  /* 0x000000181a14722b */ /* 0x020fd6000000000a */
.L_x_4:
[----:B------:R-:W-:Y:S05]  /*0710*/  @!P0 BRA `(.L_x_1) ;  /* 0x0000000000808947 */ /* 0x000fea0003800000 */
[----:B------:R-:W-:Y:S01]  /*0720*/  ISETP.NE.AND P1, PT, R6, 0x1, PT ;  /* 0x000000010600780c */ /* 0x000fe20003f25270 */
[----:B------:R-:W0:Y:S01]  /*0730*/  LDC.64 R16, c[0x0][0x380] ;  /* 0x0000e000ff107b82 */ /* 0x000e220000000a00 */
[----:B------:R-:W-:-:S04]  /*0740*/  LOP3.LUT R2, R0, 0x1, RZ, 0xc0, !PT ;  /* 0x0000000100027812 */ /* 0x000fc800078ec0ff */
[----:B------:R-:W-:-:S03]  /*0750*/  ISETP.NE.U32.AND P0, PT, R2, 0x1, PT ;  /* 0x000000010200780c */ /* 0x000fc60003f05070 */
[----:B------:R-:W1:Y:S04]  /*0760*/  LDC.64 R10, c[0x0][0x388] ;  /* 0x0000e200ff0a7b82 */ /* 0x000e680000000a00 */
[CC--:B------:R-:W-:Y:S01]  /*0770*/  @P1 IADD3 R19, PT, PT, R4.reuse, R7.reuse, RZ ;  /* 0x0000000704131210 */ /* 0x0c0fe20007ffe0ff */
[CC--:B------:R-:W-:Y:S01]  /*0780*/  @P1 IMAD R23, R7.reuse, R0.reuse, R5 ;  /* 0x0000000007171224 */ /* 0x0c0fe200078e0205 */
[----:B------:R-:W-:Y:S01]  /*0790*/  @P1 IADD3 R2, P2, PT, R4, R7, RZ ;  /* 0x0000000704021210 */ /* 0x000fe20007f5e0ff */
[----:B------:R-:W-:Y:S01]  /*07a0*/  @P1 VIADD R7, R7, 0x2 ;  /* 0x0000000207071836 */ /* 0x000fe20000000000 */
[----:B------:R-:W2:Y:S02]  /*07b0*/  @P1 LDC.64 R14, c[0x0][0x380] ;  /* 0x0000e000ff0e1b82 */ /* 0x000ea40000000a00 */
[----:B------:R-:W-:-:S02]  /*07c0*/  @P1 IADD3 R25, PT, PT, R23, R0, RZ ;  /* 0x0000000017191210 */ /* 0x000fc40007ffe0ff */
[----:B------:R-:W-:-:S04]  /*07d0*/  @P1 IADD3.X R6, PT, PT, RZ, RZ, RZ, P2, !PT ;  /* 0x000000ffff061210 */ /* 0x000fc800017fe4ff */
[----:B------:R-:W3:Y:S01]  /*07e0*/  LDC.64 R12, c[0x0][0x380] ;  /* 0x0000e000ff0c7b82 */ /* 0x000ee20000000a00 */
[----:B0-----:R-:W-:-:S06]  /*07f0*/  @P1 IMAD.WIDE.U32 R16, R19, 0x8, R16 ;  /* 0x0000000813101825 */ /* 0x001fcc00078e0010 */
[----:B------:R-:W4:Y:S01]  /*0800*/  @P1 LDG.E.64 R16, desc[UR4][R16.64] ;  /* 0x0000000410101981 */ /* 0x000f22000c1e1b00 */
[----:B------:R-:W0:Y:S01]  /*0810*/  LDC.64 R8, c[0x0][0x388] ;  /* 0x0000e200ff087b82 */ /* 0x000e220000000a00 */
[----:B-1----:R-:W-:Y:S01]  /*0820*/  @P1 IMAD.WIDE.U32 R18, R23, 0x8, R10 ;  /* 0x0000000817121825 */ /* 0x002fe200078e000a */
[----:B--2---:R-:W-:-:S05]  /*0830*/  @P1 LEA R14, P2, R2, R14, 0x3 ;  /* 0x0000000e020e1211 */ /* 0x004fca00078418ff */
[----:B------:R-:W4:Y:S01]  /*0840*/  @P1 LDG.E.64 R18, desc[UR4][R18.64] ;  /* 0x0000000412121981 */ /* 0x000f22000c1e1b00 */
[----:B------:R-:W-:Y:S01]  /*0850*/  @P1 IMAD.WIDE.U32 R10, R25, 0x8, R10 ;  /* 0x00000008190a1825 */ /* 0x000fe200078e000a */
[----:B------:R-:W-:Y:S02]  /*0860*/  @P1 LEA.HI.X R15, R2, R15, R6, 0x3, P2 ;  /* 0x0000000f020f1211 */ /* 0x000fe400010f1c06 */
[----:B------:R-:W-:Y:S01]  /*0870*/  @!P0 IADD3 R23, PT, PT, R4, R7, RZ ;  /* 0x0000000704178210 */ /* 0x000fe20007ffe0ff */
[----:B------:R-:W-:Y:S02]  /*0880*/  @!P0 IMAD R7, R7, R0, R5 ;  /* 0x0000000007078224 */ /* 0x000fe400078e0205 */
[----:B------:R-:W2:Y:S04]  /*0890*/  @P1 LDG.E.64 R10, desc[UR4][R10.64] ;  /* 0x000000040a0a1981 */ /* 0x000ea8000c1e1b00 */
[----:B------:R-:W2:Y:S01]  /*08a0*/  @P1 LDG.E.64 R14, desc[UR4][R14.64+0x8] ;  /* 0x000008040e0e1981 */ /* 0x000ea2000c1e1b00 */
[----:B---3--:R-:W-:-:S04]  /*08b0*/  @!P0 IMAD.WIDE.U32 R12, R23, 0x8, R12 ;  /* 0x00000008170c8825 */ /* 0x008fc800078e000c */
[----:B0-----:R-:W-:Y:S02]  /*08c0*/  @!P0 IMAD.WIDE.U32 R8, R7, 0x8, R8 ;  /* 0x0000000807088825 */ /* 0x001fe400078e0008 */
[----:B------:R-:W3:Y:S04]  /*08d0*/  @!P0 LDG.E.64 R12, desc[UR4][R12.64] ;  /* 0x000000040c0c8981 */ /* 0x000ee8000c1e1b00 */
[----:B------:R-:W3:Y:S01]  /*08e0*/  @!P0 LDG.E.64 R8, desc[UR4][R8.64] ;  /* 0x0000000408088981 */ /* 0x000ee2000c1e1b00 */
[----:B----4-:R-:W-:-:S08]  /*08f0*/  @P1 DFMA R16, R16, R18, R20 ;  /* 0x000000121010122b */ /* 0x010fd00000000014 */
[----:B--2---:R-:W-:-:S08]  /*0900*/  @P1 DFMA R20, R14, R10, R16 ;  /* 0x0000000a0e14122b */ /* 0x004fd00000000010 */
[----:B---3--:R-:W-:-:S11]  /*0910*/  @!P0 DFMA R20, R12, R8, R20 ;  /* 0x000000080c14822b */ /* 0x008fd60000000014 */
.L_x_1:
[----:B------:R-:W0:Y:S01]  /*0920*/  LDC.64 R6, c[0x0][0x390] ;  /* 0x0000e400ff067b82 */ /* 0x000e220000000a00 */
[----:B------:R-:W-:-:S04]  /*0930*/  IMAD R3, R3, R0, R5 ;  /* 0x0000000003037224 */ /* 0x000fc800078e0205 */
[----:B0-----:R-:W-:-:S03]  /*0940*/  IMAD.WIDE R2, R3, 0x8, R6 ;  /* 0x0000000803027825 */ /* 0x001fc600078e0206 */
[----:B------:R-:W-:Y:S06]  /*0950*/  BAR.SYNC.DEFER_BLOCKING 0x0 ;  /* 0x0000000000007b1d */ /* 0x000fec0000010000 */
[----:B------:R-:W-:Y:S01]  /*0960*/  STG.E.64 desc[UR4][R2.64], R20 ;  /* 0x0000001402007986 */ /* 0x000fe2000c101b04 */
[----:B------:R-:W-:Y:S05]  /*0970*/  EXIT ;  /* 0x000000000000794d */ /* 0x000fea0003800000 */
.L_x_5:
        /* <DEDUP_REMOVED lines=16> */
.L_x_7:


//--------------------- .nv.shared.reserved.0     --------------------------
	.section	.nv.shared.reserved.0,"aw",@nobits
	.weak		__nv_reservedSMEM_offset_0_alias
	.size		__nv_reservedSMEM_offset_0_alias, 0, 64
	.other		__nv_reservedSMEM_offset_0_alias,@"STO_CUDA_RESERVED_SHARED STV_DEFAULT"
__nv_reservedSMEM_offset_0_alias:
	.zero		0
	.zero		64


//--------------------- .nv.constant0._Z13matMulKernel1ILi8ELb0ELb0ELb0EEvPdS0_S0_i --------------------------
	.section	.nv.constant0._Z13matMulKernel1ILi8ELb0ELb0ELb0EEvPdS0_S0_i,"a",@progbits
	.sectionflags	@""
	.align	4
.nv.constant0._Z13matMulKernel1ILi8ELb0ELb0ELb0EEvPdS0_S0_i:
	.zero		924


//--------------------- .nv.constant0._Z12matMulKernelPdS_S_i --------------------------
	.section	.nv.constant0._Z12matMulKernelPdS_S_i,"a",@progbits
	.sectionflags	@""
	.align	4
.nv.constant0._Z12matMulKernelPdS_S_i:
	.zero		924


//--------------------- SYMBOLS --------------------------

	.type		.nv.reservedSmem.offset0,@object
	.size		.nv.reservedSmem.offset0,0x4
